//
// Generated by NVIDIA NVVM Compiler
//
// Compiler Build ID: CL-36424714
// Cuda compilation tools, release 13.0, V13.0.88
// Based on NVVM 20.0.0
//

.version 9.0
.target sm_100
.address_size 64

	// .globl	_Z10vector_addPKdS0_Pdi

.visible .entry _Z10vector_addPKdS0_Pdi(
	.param .u64 .ptr .align 1 _Z10vector_addPKdS0_Pdi_param_0,
	.param .u64 .ptr .align 1 _Z10vector_addPKdS0_Pdi_param_1,
	.param .u64 .ptr .align 1 _Z10vector_addPKdS0_Pdi_param_2,
	.param .u32 _Z10vector_addPKdS0_Pdi_param_3
)
{
	.reg .pred 	%p<2>;
	.reg .b32 	%r<6>;
	.reg .b64 	%rd<11>;
	.reg .b64 	%fd<4>;

	ld.param.u64 	%rd1, [_Z10vector_addPKdS0_Pdi_param_0];
	ld.param.u64 	%rd2, [_Z10vector_addPKdS0_Pdi_param_1];
	ld.param.u64 	%rd3, [_Z10vector_addPKdS0_Pdi_param_2];
	ld.param.u32 	%r2, [_Z10vector_addPKdS0_Pdi_param_3];
	mov.u32 	%r3, %ntid.x;
	mov.u32 	%r4, %ctaid.x;
	mov.u32 	%r5, %tid.x;
	mad.lo.s32 	%r1, %r3, %r4, %r5;
	setp.ge.s32 	%p1, %r1, %r2;
	@%p1 bra 	$L__BB0_2;
	cvta.to.global.u64 	%rd4, %rd1;
	cvta.to.global.u64 	%rd5, %rd2;
	cvta.to.global.u64 	%rd6, %rd3;
	mul.wide.s32 	%rd7, %r1, 8;
	add.s64 	%rd8, %rd4, %rd7;
	ld.global.f64 	%fd1, [%rd8];
	add.s64 	%rd9, %rd5, %rd7;
	ld.global.f64 	%fd2, [%rd9];
	add.f64 	%fd3, %fd1, %fd2;
	add.s64 	%rd10, %rd6, %rd7;
	st.global.f64 	[%rd10], %fd3;
$L__BB0_2:
	ret;

}


// ===== COMPILED SASS (sm_100) =====

	.target	sm_100

	.elftype	@"ET_EXEC"


//--------------------- .note.nv.tkinfo           --------------------------
	.section	.note.nv.tkinfo,"",@"SHT_NOTE"
	.sectionflags	@"SHF_NOTE_NV_TKINFO"
	.tkinfo
        /*0018*/ 	.word	0x00000002
        /*0030*/ 	.string	""
        /*0030*/ 	.string	"ptxas"
        /*0030*/ 	.string	"Cuda compilation tools, release 13.0, V13.0.88"
        /*0030*/ 	.string	"Build cuda_13.0.r13.0/compiler.36424714_0"
        /*0030*/ 	.string	"-arch sm_100 -m 64 "



//--------------------- .note.nv.cuinfo           --------------------------
	.section	.note.nv.cuinfo,"",@"SHT_NOTE"
	.sectionflags	@"SHF_NOTE_NV_CUINFO"
        /*0018*/ 	.short	0x0002
        /*001a*/ 	.short	0x0064
        /*001c*/ 	.short	0x0082
	.zero		2


//--------------------- .nv.info                  --------------------------
	.section	.nv.info,"",@"SHT_CUDA_INFO"
	.align	4


	//----- nvinfo : EIATTR_REGCOUNT
	.align		4
        /*0000*/ 	.byte	0x04, 0x2f
        /*0002*/ 	.short	(.L_1 - .L_0)
	.align		4
.L_0:
        /*0004*/ 	.word	index@(_Z10vector_addPKdS0_Pdi)
        /*0008*/ 	.word	0x0000000e


	//----- nvinfo : EIATTR_FRAME_SIZE
	.align		4
.L_1:
        /*000c*/ 	.byte	0x04, 0x11
        /*000e*/ 	.short	(.L_3 - .L_2)
	.align		4
.L_2:
        /*0010*/ 	.word	index@(_Z10vector_addPKdS0_Pdi)
        /*0014*/ 	.word	0x00000000


	//----- nvinfo : EIATTR_MIN_STACK_SIZE
	.align		4
.L_3:
        /*0018*/ 	.byte	0x04, 0x12
        /*001a*/ 	.short	(.L_5 - .L_4)
	.align		4
.L_4:
        /*001c*/ 	.word	index@(_Z10vector_addPKdS0_Pdi)
        /*0020*/ 	.word	0x00000000
.L_5:


//--------------------- .nv.compat                --------------------------
	.section	.nv.compat,"",@"SHT_CUDA_COMPAT_INFO"
	.align	4
        /*0000*/ 	.byte	0x02, 0x09, 0x00, 0x00, 0x02, 0x02, 0x01, 0x00, 0x02, 0x05, 0x05, 0x00, 0x03, 0x07, 0x01, 0x01
        /*0010*/ 	.byte	0x02, 0x03, 0x00, 0x00, 0x02, 0x06, 0x01, 0x00, 0x04, 0x0b, 0x08, 0x00, 0x01, 0x00, 0x00, 0x00
        /*0020*/ 	.byte	0x00, 0x00, 0x00, 0x00


//--------------------- .nv.info._Z10vector_addPKdS0_Pdi --------------------------
	.section	.nv.info._Z10vector_addPKdS0_Pdi,"",@"SHT_CUDA_INFO"
	.sectionflags	@""
	.align	4


	//----- nvinfo : EIATTR_CUDA_API_VERSION
	.align		4
        /*0000*/ 	.byte	0x04, 0x37
        /*0002*/ 	.short	(.L_7 - .L_6)
.L_6:
        /*0004*/ 	.word	0x00000082


	//----- nvinfo : EIATTR_KPARAM_INFO
	.align		4
.L_7:
        /*0008*/ 	.byte	0x04, 0x17
        /*000a*/ 	.short	(.L_9 - .L_8)
.L_8:
        /*000c*/ 	.word	0x00000000
        /*0010*/ 	.short	0x0003
        /*0012*/ 	.short	0x0018
        /*0014*/ 	.byte	0x00, 0xf0, 0x11, 0x00


	//----- nvinfo : EIATTR_KPARAM_INFO
	.align		4
.L_9:
        /*0018*/ 	.byte	0x04, 0x17
        /*001a*/ 	.short	(.L_11 - .L_10)
.L_10:
        /*001c*/ 	.word	0x00000000
        /*0020*/ 	.short	0x0002
        /*0022*/ 	.short	0x0010
        /*0024*/ 	.byte	0x00, 0xf5, 0x21, 0x00


	//----- nvinfo : EIATTR_KPARAM_INFO
	.align		4
.L_11:
        /*0028*/ 	.byte	0x04, 0x17
        /*002a*/ 	.short	(.L_13 - .L_12)
.L_12:
        /*002c*/ 	.word	0x00000000
        /*0030*/ 	.short	0x0001
        /*0032*/ 	.short	0x0008
        /*0034*/ 	.byte	0x00, 0xf5, 0x21, 0x00


	//----- nvinfo : EIATTR_KPARAM_INFO
	.align		4
.L_13:
        /*0038*/ 	.byte	0x04, 0x17
        /*003a*/ 	.short	(.L_15 - .L_14)
.L_14:
        /*003c*/ 	.word	0x00000000
        /*0040*/ 	.short	0x0000
        /*0042*/ 	.short	0x0000
        /*0044*/ 	.byte	0x00, 0xf5, 0x21, 0x00


	//----- nvinfo : EIATTR_SPARSE_MMA_MASK
	.align		4
.L_15:
        /*0048*/ 	.byte	0x03, 0x50
        /*004a*/ 	.short	0x0000


	//----- nvinfo : EIATTR_MAXREG_COUNT
	.align		4
        /*004c*/ 	.byte	0x03, 0x1b
        /*004e*/ 	.short	0x00ff


	//----- nvinfo : EIATTR_MERCURY_ISA_VERSION
	.align		4
        /*0050*/ 	.byte	0x03, 0x5f
        /*0052*/ 	.short	0x0101


	//----- nvinfo : EIATTR_VRC_CTA_INIT_COUNT
	.align		4
        /*0054*/ 	.byte	0x02, 0x4a
	.zero		1
	.zero		1


	//----- nvinfo : EIATTR_EXIT_INSTR_OFFSETS
	.align		4
        /*0058*/ 	.byte	0x04, 0x1c
        /*005a*/ 	.short	(.L_17 - .L_16)


	//   ....[0]....
.L_16:
        /*005c*/ 	.word	0x00000070


	//   ....[1]....
        /*0060*/ 	.word	0x00000130


	//----- nvinfo : EIATTR_CBANK_PARAM_SIZE
	.align		4
.L_17:
        /*0064*/ 	.byte	0x03, 0x19
        /*0066*/ 	.short	0x001c


	//----- nvinfo : EIATTR_PARAM_CBANK
	.align		4
        /*0068*/ 	.byte	0x04, 0x0a
        /*006a*/ 	.short	(.L_19 - .L_18)
	.align		4
.L_18:
        /*006c*/ 	.word	index@(.nv.constant0._Z10vector_addPKdS0_Pdi)
        /*0070*/ 	.short	0x0380
        /*0072*/ 	.short	0x001c


	//----- nvinfo : EIATTR_SW_WAR
	.align		4
.L_19:
        /*0074*/ 	.byte	0x04, 0x36
        /*0076*/ 	.short	(.L_21 - .L_20)
.L_20:
        /*0078*/ 	.word	0x00000008
.L_21:


//--------------------- .nv.callgraph             --------------------------
	.section	.nv.callgraph,"",@"SHT_CUDA_CALLGRAPH"
	.align	4
	.sectionentsize	8
	.align		4
        /*0000*/ 	.word	0x00000000
	.align		4
        /*0004*/ 	.word	0xffffffff
	.align		4
        /*0008*/ 	.word	0x00000000
	.align		4
        /*000c*/ 	.word	0xfffffffe
	.align		4
        /*0010*/ 	.word	0x00000000
	.align		4
        /*0014*/ 	.word	0xfffffffd
	.align		4
        /*0018*/ 	.word	0x00000000
	.align		4
        /*001c*/ 	.word	0xfffffffc


//--------------------- .text._Z10vector_addPKdS0_Pdi --------------------------
	.section	.text._Z10vector_addPKdS0_Pdi,"ax",@progbits
	.align	128
        .global         _Z10vector_addPKdS0_Pdi
        .type           _Z10vector_addPKdS0_Pdi,@function
        .size           _Z10vector_addPKdS0_Pdi,(.L_x_1 - _Z10vector_addPKdS0_Pdi)
        .other          _Z10vector_addPKdS0_Pdi,@"STO_CUDA_ENTRY STV_DEFAULT"
_Z10vector_addPKdS0_Pdi:
.text._Z10vector_addPKdS0_Pdi:
[----:B------:R-:W-:Y:S01]  /*0000*/  LDC R1, c[0x0][0x37c] ;  /* 0x0000df00ff017b82 */ /* 0x000fe20000000800 */
[----:B------:R-:W0:Y:S01]  /*0010*/  S2R R11, SR_CTAID.X ;  /* 0x00000000000b7919 */ /* 0x000e220000002500 */
[----:B------:R-:W0:Y:S01]  /*0020*/  LDCU UR4, c[0x0][0x360] ;  /* 0x00006c00ff0477ac */ /* 0x000e220008000800 */
[----:B------:R-:W0:Y:S01]  /*0030*/  S2R R0, SR_TID.X ;  /* 0x0000000000007919 */ /* 0x000e220000002100 */
[----:B------:R-:W1:Y:S01]  /*0040*/  LDCU UR5, c[0x0][0x398] ;  /* 0x00007300ff0577ac */ /* 0x000e620008000800 */
[----:B0-----:R-:W-:-:S05]  /*0050*/  IMAD R11, R11, UR4, R0 ;  /* 0x000000040b0b7c24 */ /* 0x001fca000f8e0200 */
[----:B-1----:R-:W-:-:S13]  /*0060*/  ISETP.GE.AND P0, PT, R11, UR5, PT ;  /* 0x000000050b007c0c */ /* 0x002fda000bf06270 */
[----:B------:R-:W-:Y:S05]  /*0070*/  @P0 EXIT ;  /* 0x000000000000094d */ /* 0x000fea0003800000 */
[----:B------:R-:W0:Y:S01]  /*0080*/  LDC.64 R2, c[0x0][0x380] ;  /* 0x0000e000ff027b82 */ /* 0x000e220000000a00 */
[----:B------:R-:W1:Y:S07]  /*0090*/  LDCU.64 UR4, c[0x0][0x358] ;  /* 0x00006b00ff0477ac */ /* 0x000e6e0008000a00 */
[----:B------:R-:W2:Y:S08]  /*00a0*/  LDC.64 R4, c[0x0][0x388] ;  /* 0x0000e200ff047b82 */ /* 0x000eb00000000a00 */
[----:B------:R-:W3:Y:S01]  /*00b0*/  LDC.64 R8, c[0x0][0x390] ;  /* 0x0000e400ff087b82 */ /* 0x000ee20000000a00 */
[----:B0-----:R-:W-:-:S06]  /*00c0*/  IMAD.WIDE R2, R11, 0x8, R2 ;  /* 0x000000080b027825 */ /* 0x001fcc00078e0202 */
[----:B-1----:R-:W4:Y:S01]  /*00d0*/  LDG.E.64 R2, desc[UR4][R2.64] ;  /* 0x0000000402027981 */ /* 0x002f22000c1e1b00 */
[----:B--2---:R-:W-:-:S06]  /*00e0*/  IMAD.WIDE R4, R11, 0x8, R4 ;  /* 0x000000080b047825 */ /* 0x004fcc00078e0204 */
[----:B------:R-:W4:Y:S01]  /*00f0*/  LDG.E.64 R4, desc[UR4][R4.64] ;  /* 0x0000000404047981 */ /* 0x000f22000c1e1b00 */
[----:B---3--:R-:W-:Y:S01]  /*0100*/  IMAD.WIDE R8, R11, 0x8, R8 ;  /* 0x000000080b087825 */ /* 0x008fe200078e0208 */
[----:B----4-:R-:W-:-:S07]  /*0110*/  DADD R6, R2, R4 ;  /* 0x0000000002067229 */ /* 0x010fce0000000004 */
[----:B------:R-:W-:Y:S01]  /*0120*/  STG.E.64 desc[UR4][R8.64], R6 ;  /* 0x0000000608007986 */ /* 0x000fe2000c101b04 */
[----:B------:R-:W-:Y:S05]  /*0130*/  EXIT ;  /* 0x000000000000794d */ /* 0x000fea0003800000 */
.L_x_0:
[----:B------:R-:W-:-:S00]  /*0140*/  BRA `(.L_x_0) ;  /* 0xfffffffc00fc7947 */ /* 0x000fc0000383ffff */
[----:B------:R-:W-:-:S00]  /*0150*/  NOP ;  /* 0x0000000000007918 */ /* 0x000fc00000000000 */
        /* <DEDUP_REMOVED lines=10> */
.L_x_1:


//--------------------- .nv.shared.reserved.0     --------------------------
	.section	.nv.shared.reserved.0,"aw",@nobits
	.weak		__nv_reservedSMEM_offset_0_alias
	.size		__nv_reservedSMEM_offset_0_alias, 0, 64
	.other		__nv_reservedSMEM_offset_0_alias,@"STO_CUDA_RESERVED_SHARED STV_DEFAULT"
__nv_reservedSMEM_offset_0_alias:
	.zero		0
	.zero		64


//--------------------- .nv.constant0._Z10vector_addPKdS0_Pdi --------------------------
	.section	.nv.constant0._Z10vector_addPKdS0_Pdi,"a",@progbits
	.sectionflags	@""
	.align	4
.nv.constant0._Z10vector_addPKdS0_Pdi:
	.zero		924


//--------------------- SYMBOLS --------------------------

	.type		.nv.reservedSmem.offset0,@object
	.size		.nv.reservedSmem.offset0,0x4
